//
// Generated by NVIDIA NVVM Compiler
//
// Compiler Build ID: CL-36424714
// Cuda compilation tools, release 13.0, V13.0.88
// Based on NVVM 20.0.0
//

.version 9.0
.target sm_100
.address_size 64

	// .globl	_Z14mandelbrotCUDAPdS_S_S_PiS0_S0_S0_
.extern .func  (.param .b32 func_retval0) vprintf
(
	.param .b64 vprintf_param_0,
	.param .b64 vprintf_param_1
)
;
.global .align 1 .b8 $str[33] = {10, 32, 98, 108, 111, 99, 107, 32, 100, 105, 109, 101, 110, 115, 105, 111, 110, 115, 32, 97, 114, 101, 32, 58, 32, 40, 37, 100, 44, 37, 100, 41};
.global .align 1 .b8 $str$1[26] = {10, 32, 98, 108, 111, 99, 107, 32, 73, 100, 115, 32, 97, 114, 101, 32, 58, 32, 40, 37, 100, 44, 37, 100, 41};
.global .align 1 .b8 $str$2[27] = {10, 32, 116, 104, 114, 101, 97, 100, 32, 73, 100, 115, 32, 97, 114, 101, 32, 58, 32, 40, 37, 100, 44, 37, 100, 41};
.global .align 1 .b8 $str$3[34] = {10, 32, 120, 48, 44, 32, 120, 49, 44, 32, 121, 48, 44, 32, 121, 49, 32, 58, 32, 37, 102, 44, 32, 37, 102, 44, 32, 37, 102, 44, 32, 37, 102};
.global .align 1 .b8 $str$4[28] = {10, 32, 104, 101, 105, 103, 104, 116, 32, 97, 110, 100, 32, 119, 105, 100, 116, 104, 32, 58, 32, 37, 100, 44, 32, 37, 100};

.visible .entry _Z14mandelbrotCUDAPdS_S_S_PiS0_S0_S0_(
	.param .u64 .ptr .align 1 _Z14mandelbrotCUDAPdS_S_S_PiS0_S0_S0__param_0,
	.param .u64 .ptr .align 1 _Z14mandelbrotCUDAPdS_S_S_PiS0_S0_S0__param_1,
	.param .u64 .ptr .align 1 _Z14mandelbrotCUDAPdS_S_S_PiS0_S0_S0__param_2,
	.param .u64 .ptr .align 1 _Z14mandelbrotCUDAPdS_S_S_PiS0_S0_S0__param_3,
	.param .u64 .ptr .align 1 _Z14mandelbrotCUDAPdS_S_S_PiS0_S0_S0__param_4,
	.param .u64 .ptr .align 1 _Z14mandelbrotCUDAPdS_S_S_PiS0_S0_S0__param_5,
	.param .u64 .ptr .align 1 _Z14mandelbrotCUDAPdS_S_S_PiS0_S0_S0__param_6,
	.param .u64 .ptr .align 1 _Z14mandelbrotCUDAPdS_S_S_PiS0_S0_S0__param_7
)
{
	.local .align 16 .b8 	__local_depot0[32];
	.reg .b64 	%SP;
	.reg .b64 	%SPL;
	.reg .pred 	%p<11>;
	.reg .b32 	%r<34>;
	.reg .b64 	%rd<36>;
	.reg .b64 	%fd<30>;

	mov.u64 	%SPL, __local_depot0;
	cvta.local.u64 	%SP, %SPL;
	ld.param.u64 	%rd9, [_Z14mandelbrotCUDAPdS_S_S_PiS0_S0_S0__param_1];
	ld.param.u64 	%rd10, [_Z14mandelbrotCUDAPdS_S_S_PiS0_S0_S0__param_2];
	ld.param.u64 	%rd11, [_Z14mandelbrotCUDAPdS_S_S_PiS0_S0_S0__param_3];
	ld.param.u64 	%rd12, [_Z14mandelbrotCUDAPdS_S_S_PiS0_S0_S0__param_4];
	ld.param.u64 	%rd13, [_Z14mandelbrotCUDAPdS_S_S_PiS0_S0_S0__param_5];
	cvta.to.global.u64 	%rd1, %rd12;
	cvta.to.global.u64 	%rd2, %rd13;
	cvta.to.global.u64 	%rd3, %rd11;
	cvta.to.global.u64 	%rd4, %rd9;
	cvta.to.global.u64 	%rd5, %rd10;
	mov.u32 	%r1, %ctaid.y;
	mov.u32 	%r2, %ntid.y;
	mov.u32 	%r3, %tid.y;
	mad.lo.s32 	%r4, %r1, %r2, %r3;
	mov.u32 	%r5, %ctaid.x;
	mov.u32 	%r6, %ntid.x;
	mov.u32 	%r7, %tid.x;
	mad.lo.s32 	%r8, %r5, %r6, %r7;
	setp.ne.s32 	%p1, %r4, 0;
	setp.ne.s32 	%p2, %r8, 800;
	or.pred  	%p3, %p1, %p2;
	@%p3 bra 	$L__BB0_2;
	ld.param.u64 	%rd32, [_Z14mandelbrotCUDAPdS_S_S_PiS0_S0_S0__param_0];
	add.u64 	%rd14, %SP, 0;
	add.u64 	%rd15, %SPL, 0;
	st.local.v2.u32 	[%rd15], {%r6, %r2};
	mov.u64 	%rd16, $str;
	cvta.global.u64 	%rd17, %rd16;
	{ // callseq 0, 0
	.param .b64 param0;
	st.param.b64 	[param0], %rd17;
	.param .b64 param1;
	st.param.b64 	[param1], %rd14;
	.param .b32 retval0;
	call.uni (retval0), 
	vprintf, 
	(
	param0, 
	param1
	);
	ld.param.b32 	%r16, [retval0];
	} // callseq 0
	st.local.v2.u32 	[%rd15], {%r5, %r1};
	mov.u64 	%rd18, $str$1;
	cvta.global.u64 	%rd19, %rd18;
	{ // callseq 1, 0
	.param .b64 param0;
	st.param.b64 	[param0], %rd19;
	.param .b64 param1;
	st.param.b64 	[param1], %rd14;
	.param .b32 retval0;
	call.uni (retval0), 
	vprintf, 
	(
	param0, 
	param1
	);
	ld.param.b32 	%r18, [retval0];
	} // callseq 1
	st.local.v2.u32 	[%rd15], {%r7, %r3};
	mov.u64 	%rd20, $str$2;
	cvta.global.u64 	%rd21, %rd20;
	{ // callseq 2, 0
	.param .b64 param0;
	st.param.b64 	[param0], %rd21;
	.param .b64 param1;
	st.param.b64 	[param1], %rd14;
	.param .b32 retval0;
	call.uni (retval0), 
	vprintf, 
	(
	param0, 
	param1
	);
	ld.param.b32 	%r20, [retval0];
	} // callseq 2
	cvta.to.global.u64 	%rd22, %rd32;
	ld.global.f64 	%fd9, [%rd22];
	ld.global.f64 	%fd10, [%rd5];
	ld.global.f64 	%fd11, [%rd4];
	ld.global.f64 	%fd12, [%rd3];
	st.local.v2.f64 	[%rd15], {%fd9, %fd10};
	st.local.v2.f64 	[%rd15+16], {%fd11, %fd12};
	mov.u64 	%rd23, $str$3;
	cvta.global.u64 	%rd24, %rd23;
	{ // callseq 3, 0
	.param .b64 param0;
	st.param.b64 	[param0], %rd24;
	.param .b64 param1;
	st.param.b64 	[param1], %rd14;
	.param .b32 retval0;
	call.uni (retval0), 
	vprintf, 
	(
	param0, 
	param1
	);
	ld.param.b32 	%r22, [retval0];
	} // callseq 3
	ld.global.u32 	%r24, [%rd2];
	ld.global.u32 	%r25, [%rd1];
	st.local.v2.u32 	[%rd15], {%r24, %r25};
	mov.u64 	%rd25, $str$4;
	cvta.global.u64 	%rd26, %rd25;
	{ // callseq 4, 0
	.param .b64 param0;
	st.param.b64 	[param0], %rd26;
	.param .b64 param1;
	st.param.b64 	[param1], %rd14;
	.param .b32 retval0;
	call.uni (retval0), 
	vprintf, 
	(
	param0, 
	param1
	);
	ld.param.b32 	%r26, [retval0];
	} // callseq 4
$L__BB0_2:
	ld.global.u32 	%r9, [%rd1];
	mad.lo.s32 	%r10, %r9, %r4, %r8;
	setp.ge.s32 	%p4, %r8, %r9;
	@%p4 bra 	$L__BB0_9;
	ld.global.u32 	%r28, [%rd2];
	setp.ge.s32 	%p5, %r4, %r28;
	mul.lo.s32 	%r29, %r9, %r28;
	setp.ge.s32 	%p6, %r10, %r29;
	or.pred  	%p7, %p5, %p6;
	@%p7 bra 	$L__BB0_9;
	ld.param.u64 	%rd34, [_Z14mandelbrotCUDAPdS_S_S_PiS0_S0_S0__param_6];
	ld.param.u64 	%rd33, [_Z14mandelbrotCUDAPdS_S_S_PiS0_S0_S0__param_0];
	ld.global.f64 	%fd13, [%rd5];
	cvta.to.global.u64 	%rd27, %rd33;
	ld.global.f64 	%fd14, [%rd27];
	sub.f64 	%fd15, %fd13, %fd14;
	cvt.rn.f64.s32 	%fd16, %r9;
	div.rn.f64 	%fd17, %fd15, %fd16;
	ld.global.f64 	%fd18, [%rd3];
	ld.global.f64 	%fd19, [%rd4];
	sub.f64 	%fd20, %fd18, %fd19;
	cvt.rn.f64.u32 	%fd21, %r28;
	div.rn.f64 	%fd22, %fd20, %fd21;
	cvt.rn.f64.s32 	%fd23, %r8;
	fma.rn.f64 	%fd1, %fd17, %fd23, %fd14;
	cvt.rn.f64.u32 	%fd24, %r4;
	fma.rn.f64 	%fd2, %fd22, %fd24, %fd19;
	cvta.to.global.u64 	%rd28, %rd34;
	ld.global.u32 	%r12, [%rd28];
	setp.lt.s32 	%p8, %r12, 1;
	mov.b32 	%r33, 0;
	@%p8 bra 	$L__BB0_8;
	mov.b32 	%r33, 0;
	mov.f64 	%fd28, %fd2;
	mov.f64 	%fd29, %fd1;
$L__BB0_6:
	mul.f64 	%fd5, %fd29, %fd29;
	mul.f64 	%fd6, %fd28, %fd28;
	add.f64 	%fd25, %fd5, %fd6;
	setp.gt.f64 	%p9, %fd25, 0d4010000000000000;
	@%p9 bra 	$L__BB0_8;
	sub.f64 	%fd26, %fd5, %fd6;
	add.f64 	%fd27, %fd29, %fd29;
	add.f64 	%fd29, %fd1, %fd26;
	fma.rn.f64 	%fd28, %fd27, %fd28, %fd2;
	add.s32 	%r33, %r33, 1;
	setp.lt.s32 	%p10, %r33, %r12;
	@%p10 bra 	$L__BB0_6;
$L__BB0_8:
	ld.param.u64 	%rd35, [_Z14mandelbrotCUDAPdS_S_S_PiS0_S0_S0__param_7];
	cvta.to.global.u64 	%rd29, %rd35;
	mul.wide.s32 	%rd30, %r10, 4;
	add.s64 	%rd31, %rd29, %rd30;
	st.global.u32 	[%rd31], %r33;
$L__BB0_9:
	ret;

}


// ===== COMPILED SASS (sm_100) =====

	.target	sm_100

	.elftype	@"ET_EXEC"


//--------------------- .note.nv.tkinfo           --------------------------
	.section	.note.nv.tkinfo,"",@"SHT_NOTE"
	.sectionflags	@"SHF_NOTE_NV_TKINFO"
	.tkinfo
        /*0018*/ 	.word	0x00000002
        /*0030*/ 	.string	""
        /*0030*/ 	.string	"ptxas"
        /*0030*/ 	.string	"Cuda compilation tools, release 13.0, V13.0.88"
        /*0030*/ 	.string	"Build cuda_13.0.r13.0/compiler.36424714_0"
        /*0030*/ 	.string	"-arch sm_100 -m 64 "



//--------------------- .note.nv.cuinfo           --------------------------
	.section	.note.nv.cuinfo,"",@"SHT_NOTE"
	.sectionflags	@"SHF_NOTE_NV_CUINFO"
        /*0018*/ 	.short	0x0002
        /*001a*/ 	.short	0x0064
        /*001c*/ 	.short	0x0082
	.zero		2


//--------------------- .nv.info                  --------------------------
	.section	.nv.info,"",@"SHT_CUDA_INFO"
	.align	4


	//----- nvinfo : EIATTR_REGCOUNT
	.align		4
        /*0000*/ 	.byte	0x04, 0x2f
        /*0002*/ 	.short	(.L_6 - .L_5)
	.align		4
.L_5:
        /*0004*/ 	.word	index@(_Z14mandelbrotCUDAPdS_S_S_PiS0_S0_S0_)
        /*0008*/ 	.word	0x00000020


	//----- nvinfo : EIATTR_FRAME_SIZE
	.align		4
.L_6:
        /*000c*/ 	.byte	0x04, 0x11
        /*000e*/ 	.short	(.L_8 - .L_7)
	.align		4
.L_7:
        /*0010*/ 	.word	index@($__internal_0_$__cuda_sm20_div_rn_f64_full)
        /*0014*/ 	.word	0x00000020


	//----- nvinfo : EIATTR_FRAME_SIZE
	.align		4
.L_8:
        /*0018*/ 	.byte	0x04, 0x11
        /*001a*/ 	.short	(.L_10 - .L_9)
	.align		4
.L_9:
        /*001c*/ 	.word	index@(_Z14mandelbrotCUDAPdS_S_S_PiS0_S0_S0_)
        /*0020*/ 	.word	0x00000020


	//----- nvinfo : EIATTR_MIN_STACK_SIZE
	.align		4
.L_10:
        /*0024*/ 	.byte	0x04, 0x12
        /*0026*/ 	.short	(.L_12 - .L_11)
	.align		4
.L_11:
        /*0028*/ 	.word	index@(_Z14mandelbrotCUDAPdS_S_S_PiS0_S0_S0_)
        /*002c*/ 	.word	0x00000020
.L_12:


//--------------------- .nv.compat                --------------------------
	.section	.nv.compat,"",@"SHT_CUDA_COMPAT_INFO"
	.align	4
        /*0000*/ 	.byte	0x02, 0x09, 0x00, 0x00, 0x02, 0x02, 0x01, 0x00, 0x02, 0x05, 0x05, 0x00, 0x03, 0x07, 0x01, 0x01
        /*0010*/ 	.byte	0x02, 0x03, 0x00, 0x00, 0x02, 0x06, 0x01, 0x00, 0x04, 0x0b, 0x08, 0x00, 0x01, 0x00, 0x00, 0x00
        /*0020*/ 	.byte	0x00, 0x00, 0x00, 0x00


//--------------------- .nv.info._Z14mandelbrotCUDAPdS_S_S_PiS0_S0_S0_ --------------------------
	.section	.nv.info._Z14mandelbrotCUDAPdS_S_S_PiS0_S0_S0_,"",@"SHT_CUDA_INFO"
	.sectionflags	@""
	.align	4


	//----- nvinfo : EIATTR_CUDA_API_VERSION
	.align		4
        /*0000*/ 	.byte	0x04, 0x37
        /*0002*/ 	.short	(.L_14 - .L_13)
.L_13:
        /*0004*/ 	.word	0x00000082


	//----- nvinfo : EIATTR_KPARAM_INFO
	.align		4
.L_14:
        /*0008*/ 	.byte	0x04, 0x17
        /*000a*/ 	.short	(.L_16 - .L_15)
.L_15:
        /*000c*/ 	.word	0x00000000
        /*0010*/ 	.short	0x0007
        /*0012*/ 	.short	0x0038
        /*0014*/ 	.byte	0x00, 0xf5, 0x21, 0x00


	//----- nvinfo : EIATTR_KPARAM_INFO
	.align		4
.L_16:
        /*0018*/ 	.byte	0x04, 0x17
        /*001a*/ 	.short	(.L_18 - .L_17)
.L_17:
        /*001c*/ 	.word	0x00000000
        /*0020*/ 	.short	0x0006
        /*0022*/ 	.short	0x0030
        /*0024*/ 	.byte	0x00, 0xf5, 0x21, 0x00


	//----- nvinfo : EIATTR_KPARAM_INFO
	.align		4
.L_18:
        /*0028*/ 	.byte	0x04, 0x17
        /*002a*/ 	.short	(.L_20 - .L_19)
.L_19:
        /*002c*/ 	.word	0x00000000
        /*0030*/ 	.short	0x0005
        /*0032*/ 	.short	0x0028
        /*0034*/ 	.byte	0x00, 0xf5, 0x21, 0x00


	//----- nvinfo : EIATTR_KPARAM_INFO
	.align		4
.L_20:
        /*0038*/ 	.byte	0x04, 0x17
        /*003a*/ 	.short	(.L_22 - .L_21)
.L_21:
        /*003c*/ 	.word	0x00000000
        /*0040*/ 	.short	0x0004
        /*0042*/ 	.short	0x0020
        /*0044*/ 	.byte	0x00, 0xf5, 0x21, 0x00


	//----- nvinfo : EIATTR_KPARAM_INFO
	.align		4
.L_22:
        /*0048*/ 	.byte	0x04, 0x17
        /*004a*/ 	.short	(.L_24 - .L_23)
.L_23:
        /*004c*/ 	.word	0x00000000
        /*0050*/ 	.short	0x0003
        /*0052*/ 	.short	0x0018
        /*0054*/ 	.byte	0x00, 0xf5, 0x21, 0x00


	//----- nvinfo : EIATTR_KPARAM_INFO
	.align		4
.L_24:
        /*0058*/ 	.byte	0x04, 0x17
        /*005a*/ 	.short	(.L_26 - .L_25)
.L_25:
        /*005c*/ 	.word	0x00000000
        /*0060*/ 	.short	0x0002
        /*0062*/ 	.short	0x0010
        /*0064*/ 	.byte	0x00, 0xf5, 0x21, 0x00


	//----- nvinfo : EIATTR_KPARAM_INFO
	.align		4
.L_26:
        /*0068*/ 	.byte	0x04, 0x17
        /*006a*/ 	.short	(.L_28 - .L_27)
.L_27:
        /*006c*/ 	.word	0x00000000
        /*0070*/ 	.short	0x0001
        /*0072*/ 	.short	0x0008
        /*0074*/ 	.byte	0x00, 0xf5, 0x21, 0x00


	//----- nvinfo : EIATTR_KPARAM_INFO
	.align		4
.L_28:
        /*0078*/ 	.byte	0x04, 0x17
        /*007a*/ 	.short	(.L_30 - .L_29)
.L_29:
        /*007c*/ 	.word	0x00000000
        /*0080*/ 	.short	0x0000
        /*0082*/ 	.short	0x0000
        /*0084*/ 	.byte	0x00, 0xf5, 0x21, 0x00


	//----- nvinfo : EIATTR_SPARSE_MMA_MASK
	.align		4
.L_30:
        /*0088*/ 	.byte	0x03, 0x50
        /*008a*/ 	.short	0x0000


	//----- nvinfo : EIATTR_MAXREG_COUNT
	.align		4
        /*008c*/ 	.byte	0x03, 0x1b
        /*008e*/ 	.short	0x00ff


	//----- nvinfo : EIATTR_EXTERNS
	.align		4
        /*0090*/ 	.byte	0x04, 0x0f
        /*0092*/ 	.short	(.L_32 - .L_31)


	//   ....[0]....
	.align		4
.L_31:
        /*0094*/ 	.word	index@(vprintf)


	//----- nvinfo : EIATTR_MERCURY_ISA_VERSION
	.align		4
.L_32:
        /*0098*/ 	.byte	0x03, 0x5f
        /*009a*/ 	.short	0x0101


	//----- nvinfo : EIATTR_VRC_CTA_INIT_COUNT
	.align		4
        /*009c*/ 	.byte	0x02, 0x4a
	.zero		1
	.zero		1


	//----- nvinfo : EIATTR_SYSCALL_OFFSETS
	.align		4
        /*00a0*/ 	.byte	0x04, 0x46
        /*00a2*/ 	.short	(.L_34 - .L_33)


	//   ....[0]....
.L_33:
        /*00a4*/ 	.word	0x000001c0


	//   ....[1]....
        /*00a8*/ 	.word	0x00000250


	//   ....[2]....
        /*00ac*/ 	.word	0x000002e0


	//   ....[3]....
        /*00b0*/ 	.word	0x00000400


	//   ....[4]....
        /*00b4*/ 	.word	0x000004d0


	//----- nvinfo : EIATTR_EXIT_INSTR_OFFSETS
	.align		4
.L_34:
        /*00b8*/ 	.byte	0x04, 0x1c
        /*00ba*/ 	.short	(.L_36 - .L_35)


	//   ....[0]....
.L_35:
        /*00bc*/ 	.word	0x00000520


	//   ....[1]....
        /*00c0*/ 	.word	0x00000590


	//   ....[2]....
        /*00c4*/ 	.word	0x00000ad0


	//----- nvinfo : EIATTR_CRS_STACK_SIZE
	.align		4
.L_36:
        /*00c8*/ 	.byte	0x04, 0x1e
        /*00ca*/ 	.short	(.L_38 - .L_37)
.L_37:
        /*00cc*/ 	.word	0x00000000


	//----- nvinfo : EIATTR_CBANK_PARAM_SIZE
	.align		4
.L_38:
        /*00d0*/ 	.byte	0x03, 0x19
        /*00d2*/ 	.short	0x0040


	//----- nvinfo : EIATTR_PARAM_CBANK
	.align		4
        /*00d4*/ 	.byte	0x04, 0x0a
        /*00d6*/ 	.short	(.L_40 - .L_39)
	.align		4
.L_39:
        /*00d8*/ 	.word	index@(.nv.constant0._Z14mandelbrotCUDAPdS_S_S_PiS0_S0_S0_)
        /*00dc*/ 	.short	0x0380
        /*00de*/ 	.short	0x0040


	//----- nvinfo : EIATTR_SW_WAR
	.align		4
.L_40:
        /*00e0*/ 	.byte	0x04, 0x36
        /*00e2*/ 	.short	(.L_42 - .L_41)
.L_41:
        /*00e4*/ 	.word	0x00000008
.L_42:


//--------------------- .nv.callgraph             --------------------------
	.section	.nv.callgraph,"",@"SHT_CUDA_CALLGRAPH"
	.align	4
	.sectionentsize	8
	.align		4
        /*0000*/ 	.word	0x00000000
	.align		4
        /*0004*/ 	.word	0xffffffff
	.align		4
        /*0008*/ 	.word	index@(_Z14mandelbrotCUDAPdS_S_S_PiS0_S0_S0_)
	.align		4
        /*000c*/ 	.word	index@(vprintf)
	.align		4
        /*0010*/ 	.word	0x00000000
	.align		4
        /*0014*/ 	.word	0xfffffffe
	.align		4
        /*0018*/ 	.word	0x00000000
	.align		4
        /*001c*/ 	.word	0xfffffffd
	.align		4
        /*0020*/ 	.word	0x00000000
	.align		4
        /*0024*/ 	.word	0xfffffffc


//--------------------- .nv.constant4             --------------------------
	.section	.nv.constant4,"a",@progbits
	.align	8
	.align		8
.nv.constant4:
        /*0000*/ 	.dword	vprintf
	.align		8
        /*0008*/ 	.dword	$str
	.align		8
        /*0010*/ 	.dword	$str$1
	.align		8
        /*0018*/ 	.dword	$str$2
	.align		8
        /*0020*/ 	.dword	$str$3
	.align		8
        /*0028*/ 	.dword	$str$4


//--------------------- .text._Z14mandelbrotCUDAPdS_S_S_PiS0_S0_S0_ --------------------------
	.section	.text._Z14mandelbrotCUDAPdS_S_S_PiS0_S0_S0_,"ax",@progbits
	.align	128
        .global         _Z14mandelbrotCUDAPdS_S_S_PiS0_S0_S0_
        .type           _Z14mandelbrotCUDAPdS_S_S_PiS0_S0_S0_,@function
        .size           _Z14mandelbrotCUDAPdS_S_S_PiS0_S0_S0_,(.L_x_17 - _Z14mandelbrotCUDAPdS_S_S_PiS0_S0_S0_)
        .other          _Z14mandelbrotCUDAPdS_S_S_PiS0_S0_S0_,@"STO_CUDA_ENTRY STV_DEFAULT"
_Z14mandelbrotCUDAPdS_S_S_PiS0_S0_S0_:
.text._Z14mandelbrotCUDAPdS_S_S_PiS0_S0_S0_:
[----:B------:R-:W0:Y:S01]  /*0000*/  LDC R1, c[0x0][0x37c] ;  /* 0x0000df00ff017b82 */ /* 0x000e220000000800 */
[----:B------:R-:W1:Y:S01]  /*0010*/  S2R R18, SR_CTAID.X ;  /* 0x0000000000127919 */ /* 0x000e620000002500 */
[----:B------:R-:W2:Y:S06]  /*0020*/  LDCU UR5, c[0x0][0x2fc] ;  /* 0x00005f80ff0577ac */ /* 0x000eac0008000800 */
[----:B------:R-:W3:Y:S01]  /*0030*/  LDC R11, c[0x0][0x364] ;  /* 0x0000d900ff0b7b82 */ /* 0x000ee20000000800 */
[----:B0-----:R-:W-:Y:S01]  /*0040*/  VIADD R1, R1, 0xffffffe0 ;  /* 0xffffffe001017836 */ /* 0x001fe20000000000 */
[----:B------:R-:W1:Y:S01]  /*0050*/  S2R R16, SR_TID.X ;  /* 0x0000000000107919 */ /* 0x000e620000002100 */
[----:B------:R-:W0:Y:S01]  /*0060*/  LDCU UR4, c[0x0][0x2f8] ;  /* 0x00005f00ff0477ac */ /* 0x000e220008000800 */
[----:B------:R-:W-:Y:S01]  /*0070*/  BSSY.RECONVERGENT B6, `(.L_x_0) ;  /* 0x0000047000067945 */ /* 0x000fe20003800200 */
[----:B------:R-:W3:Y:S01]  /*0080*/  S2R R19, SR_CTAID.Y ;  /* 0x0000000000137919 */ /* 0x000ee20000002600 */
[----:B------:R-:W4:Y:S02]  /*0090*/  LDCU.64 UR36, c[0x0][0x358] ;  /* 0x00006b00ff2477ac */ /* 0x000f240008000a00 */
[----:B------:R-:W1:Y:S01]  /*00a0*/  LDC R10, c[0x0][0x360] ;  /* 0x0000d800ff0a7b82 */ /* 0x000e620000000800 */
[----:B------:R-:W3:Y:S01]  /*00b0*/  S2R R17, SR_TID.Y ;  /* 0x0000000000117919 */ /* 0x000ee20000002200 */
[----:B0-----:R-:W-:-:S05]  /*00c0*/  IADD3 R2, P1, PT, R1, UR4, RZ ;  /* 0x0000000401027c10 */ /* 0x001fca000ff3e0ff */
[----:B--2---:R-:W-:Y:S02]  /*00d0*/  IMAD.X R22, RZ, RZ, UR5, P1 ;  /* 0x00000005ff167e24 */ /* 0x004fe400088e06ff */
[----:B-1----:R-:W-:-:S05]  /*00e0*/  IMAD R24, R18, R10, R16 ;  /* 0x0000000a12187224 */ /* 0x002fca00078e0210 */
[----:B------:R-:W-:Y:S01]  /*00f0*/  ISETP.NE.AND P0, PT, R24, 0x320, PT ;  /* 0x000003201800780c */ /* 0x000fe20003f05270 */
[----:B---3--:R-:W-:-:S05]  /*0100*/  IMAD R25, R19, R11, R17 ;  /* 0x0000000b13197224 */ /* 0x008fca00078e0211 */
[----:B------:R-:W-:-:S13]  /*0110*/  ISETP.NE.OR P0, PT, R25, RZ, P0 ;  /* 0x000000ff1900720c */ /* 0x000fda0000705670 */
[----:B----4-:R-:W-:Y:S05]  /*0120*/  @P0 BRA `(.L_x_1) ;  /* 0x0000000000ec0947 */ /* 0x010fea0003800000 */
[----:B------:R-:W-:Y:S01]  /*0130*/  MOV R23, 0x0 ;  /* 0x0000000000177802 */ /* 0x000fe20000000f00 */
[----:B------:R0:W-:Y:S01]  /*0140*/  STL.64 [R1], R10 ;  /* 0x0000000a01007387 */ /* 0x0001e20000100a00 */
[----:B------:R-:W1:Y:S01]  /*0150*/  LDCU.64 UR4, c[0x4][0x8] ;  /* 0x01000100ff0477ac */ /* 0x000e620008000a00 */
[----:B------:R-:W-:Y:S01]  /*0160*/  IMAD.MOV.U32 R6, RZ, RZ, R2 ;  /* 0x000000ffff067224 */ /* 0x000fe200078e0002 */
[----:B------:R0:W2:Y:S01]  /*0170*/  LDC.64 R8, c[0x4][R23] ;  /* 0x0100000017087b82 */ /* 0x0000a20000000a00 */
[----:B------:R-:W-:Y:S02]  /*0180*/  IMAD.MOV.U32 R7, RZ, RZ, R22 ;  /* 0x000000ffff077224 */ /* 0x000fe400078e0016 */
[----:B-1----:R-:W-:Y:S02]  /*0190*/  IMAD.U32 R4, RZ, RZ, UR4 ;  /* 0x00000004ff047e24 */ /* 0x002fe4000f8e00ff */
[----:B0-----:R-:W-:-:S07]  /*01a0*/  IMAD.U32 R5, RZ, RZ, UR5 ;  /* 0x00000005ff057e24 */ /* 0x001fce000f8e00ff */
[----:B------:R-:W-:-:S07]  /*01b0*/  LEPC R20, `(.L_x_2) ;  /* 0x000000001014794e */ /* 0x000fce0000000000 */
[----:B--2---:R-:W-:Y:S05]  /*01c0*/  CALL.ABS.NOINC R8 ;  /* 0x0000000008007343 */ /* 0x004fea0003c00000 */
.L_x_2:
[----:B------:R0:W-:Y:S01]  /*01d0*/  STL.64 [R1], R18 ;  /* 0x0000001201007387 */ /* 0x0001e20000100a00 */
[----:B------:R0:W1:Y:S01]  /*01e0*/  LDC.64 R8, c[0x4][R23] ;  /* 0x0100000017087b82 */ /* 0x0000620000000a00 */
[----:B------:R-:W2:Y:S01]  /*01f0*/  LDCU.64 UR4, c[0x4][0x10] ;  /* 0x01000200ff0477ac */ /* 0x000ea20008000a00 */
[----:B------:R-:W-:Y:S01]  /*0200*/  IMAD.MOV.U32 R6, RZ, RZ, R2 ;  /* 0x000000ffff067224 */ /* 0x000fe200078e0002 */
[----:B------:R-:W-:Y:S01]  /*0210*/  MOV R7, R22 ;  /* 0x0000001600077202 */ /* 0x000fe20000000f00 */
[----:B--2---:R-:W-:Y:S02]  /*0220*/  IMAD.U32 R4, RZ, RZ, UR4 ;  /* 0x00000004ff047e24 */ /* 0x004fe4000f8e00ff */
[----:B0-----:R-:W-:-:S07]  /*0230*/  IMAD.U32 R5, RZ, RZ, UR5 ;  /* 0x00000005ff057e24 */ /* 0x001fce000f8e00ff */
[----:B------:R-:W-:-:S07]  /*0240*/  LEPC R20, `(.L_x_3) ;  /* 0x000000001014794e */ /* 0x000fce0000000000 */
[----:B-1----:R-:W-:Y:S05]  /*0250*/  CALL.ABS.NOINC R8 ;  /* 0x0000000008007343 */ /* 0x002fea0003c00000 */
.L_x_3:
[----:B------:R0:W-:Y:S01]  /*0260*/  STL.64 [R1], R16 ;  /* 0x0000001001007387 */ /* 0x0001e20000100a00 */
[----:B------:R0:W1:Y:S01]  /*0270*/  LDC.64 R8, c[0x4][R23] ;  /* 0x0100000017087b82 */ /* 0x0000620000000a00 */
[----:B------:R-:W2:Y:S01]  /*0280*/  LDCU.64 UR4, c[0x4][0x18] ;  /* 0x01000300ff0477ac */ /* 0x000ea20008000a00 */
[----:B------:R-:W-:Y:S02]  /*0290*/  IMAD.MOV.U32 R6, RZ, RZ, R2 ;  /* 0x000000ffff067224 */ /* 0x000fe400078e0002 */
[----:B------:R-:W-:Y:S02]  /*02a0*/  IMAD.MOV.U32 R7, RZ, RZ, R22 ;  /* 0x000000ffff077224 */ /* 0x000fe400078e0016 */
[----:B--2---:R-:W-:Y:S02]  /*02b0*/  IMAD.U32 R4, RZ, RZ, UR4 ;  /* 0x00000004ff047e24 */ /* 0x004fe4000f8e00ff */
[----:B0-----:R-:W-:-:S07]  /*02c0*/  IMAD.U32 R5, RZ, RZ, UR5 ;  /* 0x00000005ff057e24 */ /* 0x001fce000f8e00ff */
[----:B------:R-:W-:-:S07]  /*02d0*/  LEPC R20, `(.L_x_4) ;  /* 0x000000001014794e */ /* 0x000fce0000000000 */
[----:B-1----:R-:W-:Y:S05]  /*02e0*/  CALL.ABS.NOINC R8 ;  /* 0x0000000008007343 */ /* 0x002fea0003c00000 */
.L_x_4:
[----:B------:R-:W0:Y:S01]  /*02f0*/  LDC.64 R8, c[0x0][0x380] ;  /* 0x0000e000ff087b82 */ /* 0x000e220000000a00 */
[----:B------:R-:W1:Y:S07]  /*0300*/  LDCU.64 UR4, c[0x4][0x20] ;  /* 0x01000400ff0477ac */ /* 0x000e6e0008000a00 */
[----:B------:R-:W2:Y:S08]  /*0310*/  LDC.64 R10, c[0x0][0x390] ;  /* 0x0000e400ff0a7b82 */ /* 0x000eb00000000a00 */
[----:B------:R-:W3:Y:S08]  /*0320*/  LDC.64 R12, c[0x0][0x388] ;  /* 0x0000e200ff0c7b82 */ /* 0x000ef00000000a00 */
[----:B------:R-:W4:Y:S01]  /*0330*/  LDC.64 R14, c[0x0][0x398] ;  /* 0x0000e600ff0e7b82 */ /* 0x000f220000000a00 */
[----:B0-----:R-:W5:Y:S04]  /*0340*/  LDG.E.64 R8, desc[UR36][R8.64] ;  /* 0x0000002408087981 */ /* 0x001f68000c1e1b00 */
[----:B--2---:R-:W5:Y:S04]  /*0350*/  LDG.E.64 R10, desc[UR36][R10.64] ;  /* 0x000000240a0a7981 */ /* 0x004f68000c1e1b00 */
[----:B---3--:R-:W2:Y:S04]  /*0360*/  LDG.E.64 R12, desc[UR36][R12.64] ;  /* 0x000000240c0c7981 */ /* 0x008ea8000c1e1b00 */
[----:B----4-:R-:W2:Y:S01]  /*0370*/  LDG.E.64 R14, desc[UR36][R14.64] ;  /* 0x000000240e0e7981 */ /* 0x010ea2000c1e1b00 */
[----:B------:R0:W3:Y:S01]  /*0380*/  LDC.64 R16, c[0x4][R23] ;  /* 0x0100000017107b82 */ /* 0x0000e20000000a00 */
[----:B-1----:R-:W-:Y:S01]  /*0390*/  IMAD.U32 R4, RZ, RZ, UR4 ;  /* 0x00000004ff047e24 */ /* 0x002fe2000f8e00ff */
[----:B------:R-:W-:Y:S01]  /*03a0*/  MOV R7, R22 ;  /* 0x0000001600077202 */ /* 0x000fe20000000f00 */
[----:B------:R-:W-:-:S02]  /*03b0*/  IMAD.U32 R5, RZ, RZ, UR5 ;  /* 0x00000005ff057e24 */ /* 0x000fc4000f8e00ff */
[----:B------:R-:W-:Y:S01]  /*03c0*/  IMAD.MOV.U32 R6, RZ, RZ, R2 ;  /* 0x000000ffff067224 */ /* 0x000fe200078e0002 */
[----:B-----5:R0:W-:Y:S04]  /*03d0*/  STL.128 [R1], R8 ;  /* 0x0000000801007387 */ /* 0x0201e80000100c00 */
[----:B--23--:R0:W-:Y:S02]  /*03e0*/  STL.128 [R1+0x10], R12 ;  /* 0x0000100c01007387 */ /* 0x00c1e40000100c00 */
[----:B------:R-:W-:-:S07]  /*03f0*/  LEPC R20, `(.L_x_5) ;  /* 0x000000001014794e */ /* 0x000fce0000000000 */
[----:B0-----:R-:W-:Y:S05]  /*0400*/  CALL.ABS.NOINC R16 ;  /* 0x0000000010007343 */ /* 0x001fea0003c00000 */
.L_x_5:
[----:B------:R-:W0:Y:S01]  /*0410*/  LDC.64 R8, c[0x0][0x3a8] ;  /* 0x0000ea00ff087b82 */ /* 0x000e220000000a00 */
[----:B------:R-:W1:Y:S07]  /*0420*/  LDCU.64 UR4, c[0x4][0x28] ;  /* 0x01000500ff0477ac */ /* 0x000e6e0008000a00 */
[----:B------:R-:W2:Y:S01]  /*0430*/  LDC.64 R12, c[0x0][0x3a0] ;  /* 0x0000e800ff0c7b82 */ /* 0x000ea20000000a00 */
[----:B0-----:R-:W3:Y:S04]  /*0440*/  LDG.E R10, desc[UR36][R8.64] ;  /* 0x00000024080a7981 */ /* 0x001ee8000c1e1900 */
[----:B--2---:R-:W3:Y:S03]  /*0450*/  LDG.E R11, desc[UR36][R12.64] ;  /* 0x000000240c0b7981 */ /* 0x004ee6000c1e1900 */
[----:B------:R0:W2:Y:S01]  /*0460*/  LDC.64 R14, c[0x4][R23] ;  /* 0x01000000170e7b82 */ /* 0x0000a20000000a00 */
[----:B-1----:R-:W-:-:S02]  /*0470*/  IMAD.U32 R4, RZ, RZ, UR4 ;  /* 0x00000004ff047e24 */ /* 0x002fc4000f8e00ff */
[----:B------:R-:W-:Y:S02]  /*0480*/  IMAD.U32 R5, RZ, RZ, UR5 ;  /* 0x00000005ff057e24 */ /* 0x000fe4000f8e00ff */
[----:B------:R-:W-:Y:S02]  /*0490*/  IMAD.MOV.U32 R6, RZ, RZ, R2 ;  /* 0x000000ffff067224 */ /* 0x000fe400078e0002 */
[----:B------:R-:W-:Y:S01]  /*04a0*/  IMAD.MOV.U32 R7, RZ, RZ, R22 ;  /* 0x000000ffff077224 */ /* 0x000fe200078e0016 */
[----:B--23--:R0:W-:Y:S06]  /*04b0*/  STL.64 [R1], R10 ;  /* 0x0000000a01007387 */ /* 0x00c1ec0000100a00 */
[----:B------:R-:W-:-:S07]  /*04c0*/  LEPC R20, `(.L_x_1) ;  /* 0x000000001014794e */ /* 0x000fce0000000000 */
[----:B0-----:R-:W-:Y:S05]  /*04d0*/  CALL.ABS.NOINC R14 ;  /* 0x000000000e007343 */ /* 0x001fea0003c00000 */
.L_x_1:
[----:B------:R-:W-:Y:S05]  /*04e0*/  BSYNC.RECONVERGENT B6 ;  /* 0x0000000000067941 */ /* 0x000fea0003800200 */
.L_x_0:
[----:B------:R-:W0:Y:S02]  /*04f0*/  LDC.64 R2, c[0x0][0x3a0] ;  /* 0x0000e800ff027b82 */ /* 0x000e240000000a00 */
[----:B0-----:R-:W2:Y:S02]  /*0500*/  LDG.E R5, desc[UR36][R2.64] ;  /* 0x0000002402057981 */ /* 0x001ea4000c1e1900 */
[----:B--2---:R-:W-:-:S13]  /*0510*/  ISETP.GE.AND P0, PT, R24, R5, PT ;  /* 0x000000051800720c */ /* 0x004fda0003f06270 */
[----:B------:R-:W-:Y:S05]  /*0520*/  @P0 EXIT ;  /* 0x000000000000094d */ /* 0x000fea0003800000 */
[----:B------:R-:W0:Y:S02]  /*0530*/  LDC.64 R28, c[0x0][0x3a8] ;  /* 0x0000ea00ff1c7b82 */ /* 0x000e240000000a00 */
[----:B0-----:R-:W2:Y:S01]  /*0540*/  LDG.E R28, desc[UR36][R28.64] ;  /* 0x000000241c1c7981 */ /* 0x001ea2000c1e1900 */
[----:B------:R-:W-:Y:S02]  /*0550*/  IMAD R27, R25, R5, R24 ;  /* 0x00000005191b7224 */ /* 0x000fe400078e0218 */
[----:B--2---:R-:W-:-:S05]  /*0560*/  IMAD R0, R5, R28, RZ ;  /* 0x0000001c05007224 */ /* 0x004fca00078e02ff */
[----:B------:R-:W-:-:S04]  /*0570*/  ISETP.GE.AND P0, PT, R27, R0, PT ;  /* 0x000000001b00720c */ /* 0x000fc80003f06270 */
[----:B------:R-:W-:-:S13]  /*0580*/  ISETP.GE.OR P0, PT, R25, R28, P0 ;  /* 0x0000001c1900720c */ /* 0x000fda0000706670 */
[----:B------:R-:W-:Y:S05]  /*0590*/  @P0 EXIT ;  /* 0x000000000000094d */ /* 0x000fea0003800000 */
[----:B------:R-:W0:Y:S08]  /*05a0*/  LDC.64 R10, c[0x0][0x390] ;  /* 0x0000e400ff0a7b82 */ /* 0x000e300000000a00 */
[----:B------:R-:W1:Y:S01]  /*05b0*/  LDC.64 R14, c[0x0][0x380] ;  /* 0x0000e000ff0e7b82 */ /* 0x000e620000000a00 */
[----:B0-----:R-:W2:Y:S04]  /*05c0*/  LDG.E.64 R6, desc[UR36][R10.64] ;  /* 0x000000240a067981 */ /* 0x001ea8000c1e1b00 */
[----:B-1----:R-:W2:Y:S01]  /*05d0*/  LDG.E.64 R14, desc[UR36][R14.64] ;  /* 0x000000240e0e7981 */ /* 0x002ea2000c1e1b00 */
[----:B------:R-:W0:Y:S01]  /*05e0*/  I2F.F64 R4, R5 ;  /* 0x0000000500047312 */ /* 0x000e220000201c00 */
[----:B------:R-:W-:-:S07]  /*05f0*/  IMAD.MOV.U32 R2, RZ, RZ, 0x1 ;  /* 0x00000001ff027424 */ /* 0x000fce00078e00ff */
[----:B0-----:R-:W0:Y:S02]  /*0600*/  MUFU.RCP64H R3, R5 ;  /* 0x0000000500037308 */ /* 0x001e240000001800 */
[----:B0-----:R-:W-:-:S08]  /*0610*/  DFMA R8, -R4, R2, 1 ;  /* 0x3ff000000408742b */ /* 0x001fd00000000102 */
[----:B------:R-:W-:-:S08]  /*0620*/  DFMA R8, R8, R8, R8 ;  /* 0x000000080808722b */ /* 0x000fd00000000008 */
[----:B------:R-:W-:-:S08]  /*0630*/  DFMA R8, R2, R8, R2 ;  /* 0x000000080208722b */ /* 0x000fd00000000002 */
[----:B------:R-:W-:-:S08]  /*0640*/  DFMA R2, -R4, R8, 1 ;  /* 0x3ff000000402742b */ /* 0x000fd00000000108 */
[----:B------:R-:W-:Y:S02]  /*0650*/  DFMA R2, R8, R2, R8 ;  /* 0x000000020802722b */ /* 0x000fe40000000008 */
[----:B--2---:R-:W-:-:S08]  /*0660*/  DADD R6, R6, -R14 ;  /* 0x0000000006067229 */ /* 0x004fd0000000080e */
[----:B------:R-:W-:Y:S02]  /*0670*/  DMUL R8, R6, R2 ;  /* 0x0000000206087228 */ /* 0x000fe40000000000 */
[----:B------:R-:W-:-:S06]  /*0680*/  FSETP.GEU.AND P1, PT, |R7|, 6.5827683646048100446e-37, PT ;  /* 0x036000000700780b */ /* 0x000fcc0003f2e200 */
[----:B------:R-:W-:-:S08]  /*0690*/  DFMA R10, -R4, R8, R6 ;  /* 0x00000008040a722b */ /* 0x000fd00000000106 */
[----:B------:R-:W-:-:S10]  /*06a0*/  DFMA R2, R2, R10, R8 ;  /* 0x0000000a0202722b */ /* 0x000fd40000000008 */
[----:B------:R-:W-:-:S05]  /*06b0*/  FFMA R0, RZ, R5, R3 ;  /* 0x00000005ff007223 */ /* 0x000fca0000000003 */
[----:B------:R-:W-:-:S13]  /*06c0*/  FSETP.GT.AND P0, PT, |R0|, 1.469367938527859385e-39, PT ;  /* 0x001000000000780b */ /* 0x000fda0003f04200 */
[----:B------:R-:W-:Y:S05]  /*06d0*/  @P0 BRA P1, `(.L_x_6) ;  /* 0x0000000000180947 */ /* 0x000fea0000800000 */
[----:B------:R-:W-:Y:S01]  /*06e0*/  IMAD.MOV.U32 R8, RZ, RZ, R4 ;  /* 0x000000ffff087224 */ /* 0x000fe200078e0004 */
[----:B------:R-:W-:Y:S01]  /*06f0*/  MOV R29, 0x720 ;  /* 0x00000720001d7802 */ /* 0x000fe20000000f00 */
[----:B------:R-:W-:-:S07]  /*0700*/  IMAD.MOV.U32 R9, RZ, RZ, R5 ;  /* 0x000000ffff097224 */ /* 0x000fce00078e0005 */
[----:B------:R-:W-:Y:S05]  /*0710*/  CALL.REL.NOINC `($__internal_0_$__cuda_sm20_div_rn_f64_full) ;  /* 0x0000000000f07944 */ /* 0x000fea0003c00000 */
[----:B------:R-:W-:Y:S01]  /*0720*/  MOV R2, R0 ;  /* 0x0000000000027202 */ /* 0x000fe20000000f00 */
[----:B------:R-:W-:-:S07]  /*0730*/  IMAD.MOV.U32 R3, RZ, RZ, R7 ;  /* 0x000000ffff037224 */ /* 0x000fce00078e0007 */
.L_x_6:
[----:B------:R-:W0:Y:S08]  /*0740*/  LDC.64 R10, c[0x0][0x398] ;  /* 0x0000e600ff0a7b82 */ /* 0x000e300000000a00 */
[----:B------:R-:W1:Y:S01]  /*0750*/  LDC.64 R12, c[0x0][0x388] ;  /* 0x0000e200ff0c7b82 */ /* 0x000e620000000a00 */
[----:B0-----:R-:W2:Y:S04]  /*0760*/  LDG.E.64 R6, desc[UR36][R10.64] ;  /* 0x000000240a067981 */ /* 0x001ea8000c1e1b00 */
[----:B-1----:R-:W2:Y:S01]  /*0770*/  LDG.E.64 R12, desc[UR36][R12.64] ;  /* 0x000000240c0c7981 */ /* 0x002ea2000c1e1b00 */
[----:B------:R-:W0:Y:S01]  /*0780*/  I2F.F64.U32 R28, R28 ;  /* 0x0000001c001c7312 */ /* 0x000e220000201800 */
        /* <DEDUP_REMOVED lines=19> */
[----:B------:R-:W-:Y:S02]  /*08c0*/  IMAD.MOV.U32 R4, RZ, RZ, R0 ;  /* 0x000000ffff047224 */ /* 0x000fe400078e0000 */
[----:B------:R-:W-:-:S07]  /*08d0*/  IMAD.MOV.U32 R5, RZ, RZ, R7 ;  /* 0x000000ffff057224 */ /* 0x000fce00078e0007 */
.L_x_7:
[----:B------:R-:W0:Y:S02]  /*08e0*/  LDC.64 R10, c[0x0][0x3b0] ;  /* 0x0000ec00ff0a7b82 */ /* 0x000e240000000a00 */
[----:B0-----:R-:W2:Y:S01]  /*08f0*/  LDG.E R0, desc[UR36][R10.64] ;  /* 0x000000240a007981 */ /* 0x001ea2000c1e1900 */
[----:B------:R-:W0:Y:S01]  /*0900*/  I2F.F64 R6, R24 ;  /* 0x0000001800067312 */ /* 0x000e220000201c00 */
[----:B------:R-:W-:-:S07]  /*0910*/  IMAD.MOV.U32 R17, RZ, RZ, RZ ;  /* 0x000000ffff117224 */ /* 0x000fce00078e00ff */
[----:B------:R-:W1:Y:S01]  /*0920*/  I2F.F64.U32 R8, R25 ;  /* 0x0000001900087312 */ /* 0x000e620000201800 */
[----:B0-----:R-:W-:Y:S02]  /*0930*/  DFMA R2, R6, R2, R14 ;  /* 0x000000020602722b */ /* 0x001fe4000000000e */
[----:B-1----:R-:W-:Y:S01]  /*0940*/  DFMA R12, R8, R4, R12 ;  /* 0x00000004080c722b */ /* 0x002fe2000000000c */
[----:B--2---:R-:W-:-:S13]  /*0950*/  ISETP.GE.AND P0, PT, R0, 0x1, PT ;  /* 0x000000010000780c */ /* 0x004fda0003f06270 */
[----:B------:R-:W-:Y:S05]  /*0960*/  @!P0 BRA `(.L_x_8) ;  /* 0x00000000004c8947 */ /* 0x000fea0003800000 */
[----:B------:R-:W-:Y:S01]  /*0970*/  BSSY.RECONVERGENT B0, `(.L_x_8) ;  /* 0x0000012000007945 */ /* 0x000fe20003800200 */
[----:B------:R-:W-:Y:S01]  /*0980*/  MOV R17, RZ ;  /* 0x000000ff00117202 */ /* 0x000fe20000000f00 */
[----:B------:R-:W-:Y:S02]  /*0990*/  IMAD.MOV.U32 R4, RZ, RZ, R12 ;  /* 0x000000ffff047224 */ /* 0x000fe400078e000c */
[----:B------:R-:W-:Y:S02]  /*09a0*/  IMAD.MOV.U32 R5, RZ, RZ, R13 ;  /* 0x000000ffff057224 */ /* 0x000fe400078e000d */
[----:B------:R-:W-:Y:S02]  /*09b0*/  IMAD.MOV.U32 R6, RZ, RZ, R2 ;  /* 0x000000ffff067224 */ /* 0x000fe400078e0002 */
[----:B------:R-:W-:-:S07]  /*09c0*/  IMAD.MOV.U32 R7, RZ, RZ, R3 ;  /* 0x000000ffff077224 */ /* 0x000fce00078e0003 */
.L_x_10:
[----:B------:R-:W-:Y:S02]  /*09d0*/  DMUL R10, R6, R6 ;  /* 0x00000006060a7228 */ /* 0x000fe40000000000 */
[----:B------:R-:W-:-:S08]  /*09e0*/  DMUL R14, R4, R4 ;  /* 0x00000004040e7228 */ /* 0x000fd00000000000 */
[----:B------:R-:W-:-:S08]  /*09f0*/  DADD R8, R10, R14 ;  /* 0x000000000a087229 */ /* 0x000fd0000000000e */
[----:B------:R-:W-:-:S14]  /*0a00*/  DSETP.GT.AND P0, PT, R8, 4, PT ;  /* 0x401000000800742a */ /* 0x000fdc0003f04000 */
[----:B------:R-:W-:Y:S05]  /*0a10*/  @P0 BRA `(.L_x_9) ;  /* 0x00000000001c0947 */ /* 0x000fea0003800000 */
[----:B------:R-:W-:Y:S01]  /*0a20*/  VIADD R17, R17, 0x1 ;  /* 0x0000000111117836 */ /* 0x000fe20000000000 */
[----:B------:R-:W-:Y:S02]  /*0a30*/  DADD R8, R6, R6 ;  /* 0x0000000006087229 */ /* 0x000fe40000000006 */
[----:B------:R-:W-:Y:S02]  /*0a40*/  DADD R6, R10, -R14 ;  /* 0x000000000a067229 */ /* 0x000fe4000000080e */
[----:B------:R-:W-:-:S04]  /*0a50*/  ISETP.GE.AND P0, PT, R17, R0, PT ;  /* 0x000000001100720c */ /* 0x000fc80003f06270 */
[----:B------:R-:W-:Y:S02]  /*0a60*/  DFMA R4, R8, R4, R12 ;  /* 0x000000040804722b */ /* 0x000fe4000000000c */
[----:B------:R-:W-:-:S07]  /*0a70*/  DADD R6, R2, R6 ;  /* 0x0000000002067229 */ /* 0x000fce0000000006 */
[----:B------:R-:W-:Y:S05]  /*0a80*/  @!P0 BRA `(.L_x_10) ;  /* 0xfffffffc00d08947 */ /* 0x000fea000383ffff */
.L_x_9:
[----:B------:R-:W-:Y:S05]  /*0a90*/  BSYNC.RECONVERGENT B0 ;  /* 0x0000000000007941 */ /* 0x000fea0003800200 */
.L_x_8:
[----:B------:R-:W0:Y:S02]  /*0aa0*/  LDC.64 R2, c[0x0][0x3b8] ;  /* 0x0000ee00ff027b82 */ /* 0x000e240000000a00 */
[----:B0-----:R-:W-:-:S05]  /*0ab0*/  IMAD.WIDE R2, R27, 0x4, R2 ;  /* 0x000000041b027825 */ /* 0x001fca00078e0202 */
[----:B------:R-:W-:Y:S01]  /*0ac0*/  STG.E desc[UR36][R2.64], R17 ;  /* 0x0000001102007986 */ /* 0x000fe2000c101924 */
[----:B------:R-:W-:Y:S05]  /*0ad0*/  EXIT ;  /* 0x000000000000794d */ /* 0x000fea0003800000 */
        .weak           $__internal_0_$__cuda_sm20_div_rn_f64_full
        .type           $__internal_0_$__cuda_sm20_div_rn_f64_full,@function
        .size           $__internal_0_$__cuda_sm20_div_rn_f64_full,(.L_x_17 - $__internal_0_$__cuda_sm20_div_rn_f64_full)
$__internal_0_$__cuda_sm20_div_rn_f64_full:
[C---:B------:R-:W-:Y:S01]  /*0ae0*/  FSETP.GEU.AND P0, PT, |R9|.reuse, 1.469367938527859385e-39, PT ;  /* 0x001000000900780b */ /* 0x040fe20003f0e200 */
[----:B------:R-:W-:Y:S01]  /*0af0*/  IMAD.MOV.U32 R20, RZ, RZ, 0x1 ;  /* 0x00000001ff147424 */ /* 0x000fe200078e00ff */
[C---:B------:R-:W-:Y:S01]  /*0b00*/  LOP3.LUT R10, R9.reuse, 0x800fffff, RZ, 0xc0, !PT ;  /* 0x800fffff090a7812 */ /* 0x040fe200078ec0ff */
[----:B------:R-:W-:Y:S01]  /*0b10*/  IMAD.MOV.U32 R16, RZ, RZ, R6 ;  /* 0x000000ffff107224 */ /* 0x000fe200078e0006 */
[----:B------:R-:W-:Y:S02]  /*0b20*/  LOP3.LUT R26, R9, 0x7ff00000, RZ, 0xc0, !PT ;  /* 0x7ff00000091a7812 */ /* 0x000fe400078ec0ff */
[----:B------:R-:W-:Y:S01]  /*0b30*/  LOP3.LUT R11, R10, 0x3ff00000, RZ, 0xfc, !PT ;  /* 0x3ff000000a0b7812 */ /* 0x000fe200078efcff */
[----:B------:R-:W-:-:S06]  /*0b40*/  IMAD.MOV.U32 R10, RZ, RZ, R8 ;  /* 0x000000ffff0a7224 */ /* 0x000fcc00078e0008 */
[----:B------:R-:W-:-:S06]  /*0b50*/  @!P0 DMUL R10, R8, 8.98846567431157953865e+307 ;  /* 0x7fe00000080a8828 */ /* 0x000fcc0000000000 */
[----:B------:R-:W0:Y:S02]  /*0b60*/  MUFU.RCP64H R21, R11 ;  /* 0x0000000b00157308 */ /* 0x000e240000001800 */
[----:B0-----:R-:W-:-:S08]  /*0b70*/  DFMA R4, R20, -R10, 1 ;  /* 0x3ff000001404742b */ /* 0x001fd0000000080a */
[----:B------:R-:W-:-:S08]  /*0b80*/  DFMA R4, R4, R4, R4 ;  /* 0x000000040404722b */ /* 0x000fd00000000004 */
[----:B------:R-:W-:Y:S01]  /*0b90*/  DFMA R20, R20, R4, R20 ;  /* 0x000000041414722b */ /* 0x000fe20000000014 */
[----:B------:R-:W-:Y:S02]  /*0ba0*/  LOP3.LUT R5, R7, 0x7ff00000, RZ, 0xc0, !PT ;  /* 0x7ff0000007057812 */ /* 0x000fe400078ec0ff */
[----:B------:R-:W-:Y:S02]  /*0bb0*/  MOV R4, 0x1ca00000 ;  /* 0x1ca0000000047802 */ /* 0x000fe40000000f00 */
[----:B------:R-:W-:Y:S01]  /*0bc0*/  ISETP.GE.U32.AND P1, PT, R5, R26, PT ;  /* 0x0000001a0500720c */ /* 0x000fe20003f26070 */
[----:B------:R-:W-:Y:S02]  /*0bd0*/  IMAD.MOV.U32 R0, RZ, RZ, R5 ;  /* 0x000000ffff007224 */ /* 0x000fe400078e0005 */
[----:B------:R-:W-:Y:S01]  /*0be0*/  DFMA R18, R20, -R10, 1 ;  /* 0x3ff000001412742b */ /* 0x000fe2000000080a */
[----:B------:R-:W-:Y:S02]  /*0bf0*/  SEL R17, R4, 0x63400000, !P1 ;  /* 0x6340000004117807 */ /* 0x000fe40004800000 */
[----:B------:R-:W-:-:S02]  /*0c00*/  FSETP.GEU.AND P1, PT, |R7|, 1.469367938527859385e-39, PT ;  /* 0x001000000700780b */ /* 0x000fc40003f2e200 */
[----:B------:R-:W-:-:S03]  /*0c10*/  LOP3.LUT R17, R17, 0x800fffff, R7, 0xf8, !PT ;  /* 0x800fffff11117812 */ /* 0x000fc600078ef807 */
[----:B------:R-:W-:-:S08]  /*0c20*/  DFMA R18, R20, R18, R20 ;  /* 0x000000121412722b */ /* 0x000fd00000000014 */
[----:B------:R-:W-:Y:S05]  /*0c30*/  @P1 BRA `(.L_x_11) ;  /* 0x0000000000201947 */ /* 0x000fea0003800000 */
[----:B------:R-:W-:Y:S01]  /*0c40*/  LOP3.LUT R0, R9, 0x7ff00000, RZ, 0xc0, !PT ;  /* 0x7ff0000009007812 */ /* 0x000fe200078ec0ff */
[----:B------:R-:W-:-:S03]  /*0c50*/  IMAD.MOV.U32 R20, RZ, RZ, RZ ;  /* 0x000000ffff147224 */ /* 0x000fc600078e00ff */
[----:B------:R-:W-:-:S04]  /*0c60*/  ISETP.GE.U32.AND P1, PT, R5, R0, PT ;  /* 0x000000000500720c */ /* 0x000fc80003f26070 */
[----:B------:R-:W-:-:S04]  /*0c70*/  SEL R21, R4, 0x63400000, !P1 ;  /* 0x6340000004157807 */ /* 0x000fc80004800000 */
[----:B------:R-:W-:-:S04]  /*0c80*/  LOP3.LUT R21, R21, 0x80000000, R7, 0xf8, !PT ;  /* 0x8000000015157812 */ /* 0x000fc800078ef807 */
[----:B------:R-:W-:-:S06]  /*0c90*/  LOP3.LUT R21, R21, 0x100000, RZ, 0xfc, !PT ;  /* 0x0010000015157812 */ /* 0x000fcc00078efcff */
[----:B------:R-:W-:-:S10]  /*0ca0*/  DFMA R16, R16, 2, -R20 ;  /* 0x400000001010782b */ /* 0x000fd40000000814 */
[----:B------:R-:W-:-:S07]  /*0cb0*/  LOP3.LUT R0, R17, 0x7ff00000, RZ, 0xc0, !PT ;  /* 0x7ff0000011007812 */ /* 0x000fce00078ec0ff */
.L_x_11:
[----:B------:R-:W-:Y:S01]  /*0cc0*/  DMUL R20, R18, R16 ;  /* 0x0000001012147228 */ /* 0x000fe20000000000 */
[----:B------:R-:W-:-:S07]  /*0cd0*/  @!P0 LOP3.LUT R26, R11, 0x7ff00000, RZ, 0xc0, !PT ;  /* 0x7ff000000b1a8812 */ /* 0x000fce00078ec0ff */
[----:B------:R-:W-:-:S08]  /*0ce0*/  DFMA R22, R20, -R10, R16 ;  /* 0x8000000a1416722b */ /* 0x000fd00000000010 */
[----:B------:R-:W-:Y:S01]  /*0cf0*/  DFMA R22, R18, R22, R20 ;  /* 0x000000161216722b */ /* 0x000fe20000000014 */
[----:B------:R-:W-:-:S05]  /*0d00*/  VIADD R18, R0, 0xffffffff ;  /* 0xffffffff00127836 */ /* 0x000fca0000000000 */
[----:B------:R-:W-:Y:S01]  /*0d10*/  ISETP.GT.U32.AND P0, PT, R18, 0x7feffffe, PT ;  /* 0x7feffffe1200780c */ /* 0x000fe20003f04070 */
[----:B------:R-:W-:-:S05]  /*0d20*/  VIADD R18, R26, 0xffffffff ;  /* 0xffffffff1a127836 */ /* 0x000fca0000000000 */
[----:B------:R-:W-:-:S13]  /*0d30*/  ISETP.GT.U32.OR P0, PT, R18, 0x7feffffe, P0 ;  /* 0x7feffffe1200780c */ /* 0x000fda0000704470 */
[----:B------:R-:W-:Y:S05]  /*0d40*/  @P0 BRA `(.L_x_12) ;  /* 0x00000000006c0947 */ /* 0x000fea0003800000 */
[----:B------:R-:W-:-:S04]  /*0d50*/  LOP3.LUT R6, R9, 0x7ff00000, RZ, 0xc0, !PT ;  /* 0x7ff0000009067812 */ /* 0x000fc800078ec0ff */
[CC--:B------:R-:W-:Y:S02]  /*0d60*/  VIADDMNMX R0, R5.reuse, -R6.reuse, 0xb9600000, !PT ;  /* 0xb960000005007446 */ /* 0x0c0fe40007800906 */
[----:B------:R-:W-:Y:S02]  /*0d70*/  ISETP.GE.U32.AND P0, PT, R5, R6, PT ;  /* 0x000000060500720c */ /* 0x000fe40003f06070 */
[----:B------:R-:W-:Y:S02]  /*0d80*/  VIMNMX R0, PT, PT, R0, 0x46a00000, PT ;  /* 0x46a0000000007848 */ /* 0x000fe40003fe0100 */
[----:B------:R-:W-:Y:S02]  /*0d90*/  SEL R5, R4, 0x63400000, !P0 ;  /* 0x6340000004057807 */ /* 0x000fe40004000000 */
[----:B------:R-:W-:-:S03]  /*0da0*/  MOV R6, RZ ;  /* 0x000000ff00067202 */ /* 0x000fc60000000f00 */
[----:B------:R-:W-:-:S04]  /*0db0*/  IMAD.IADD R0, R0, 0x1, -R5 ;  /* 0x0000000100007824 */ /* 0x000fc800078e0a05 */
[----:B------:R-:W-:-:S06]  /*0dc0*/  VIADD R7, R0, 0x7fe00000 ;  /* 0x7fe0000000077836 */ /* 0x000fcc0000000000 */
[----:B------:R-:W-:-:S10]  /*0dd0*/  DMUL R4, R22, R6 ;  /* 0x0000000616047228 */ /* 0x000fd40000000000 */
[----:B------:R-:W-:-:S13]  /*0de0*/  FSETP.GTU.AND P0, PT, |R5|, 1.469367938527859385e-39, PT ;  /* 0x001000000500780b */ /* 0x000fda0003f0c200 */
[----:B------:R-:W-:Y:S05]  /*0df0*/  @P0 BRA `(.L_x_13) ;  /* 0x0000000000940947 */ /* 0x000fea0003800000 */
[----:B------:R-:W-:Y:S01]  /*0e00*/  DFMA R10, R22, -R10, R16 ;  /* 0x8000000a160a722b */ /* 0x000fe20000000010 */
[----:B------:R-:W-:-:S09]  /*0e10*/  IMAD.MOV.U32 R8, RZ, RZ, RZ ;  /* 0x000000ffff087224 */ /* 0x000fd200078e00ff */
[C---:B------:R-:W-:Y:S02]  /*0e20*/  FSETP.NEU.AND P0, PT, R11.reuse, RZ, PT ;  /* 0x000000ff0b00720b */ /* 0x040fe40003f0d000 */
[----:B------:R-:W-:-:S04]  /*0e30*/  LOP3.LUT R17, R11, 0x80000000, R9, 0x48, !PT ;  /* 0x800000000b117812 */ /* 0x000fc800078e4809 */
[----:B------:R-:W-:-:S07]  /*0e40*/  LOP3.LUT R9, R17, R7, RZ, 0xfc, !PT ;  /* 0x0000000711097212 */ /* 0x000fce00078efcff */
[----:B------:R-:W-:Y:S05]  /*0e50*/  @!P0 BRA `(.L_x_13) ;  /* 0x00000000007c8947 */ /* 0x000fea0003800000 */
[----:B------:R-:W-:Y:S01]  /*0e60*/  IMAD.MOV R7, RZ, RZ, -R0 ;  /* 0x000000ffff077224 */ /* 0x000fe200078e0a00 */
[----:B------:R-:W-:Y:S01]  /*0e70*/  DMUL.RP R8, R22, R8 ;  /* 0x0000000816087228 */ /* 0x000fe20000008000 */
[----:B------:R-:W-:-:S06]  /*0e80*/  IMAD.MOV.U32 R6, RZ, RZ, RZ ;  /* 0x000000ffff067224 */ /* 0x000fcc00078e00ff */
[----:B------:R-:W-:-:S03]  /*0e90*/  DFMA R6, R4, -R6, R22 ;  /* 0x800000060406722b */ /* 0x000fc60000000016 */
[----:B------:R-:W-:-:S03]  /*0ea0*/  LOP3.LUT R17, R9, R17, RZ, 0x3c, !PT ;  /* 0x0000001109117212 */ /* 0x000fc600078e3cff */
[----:B------:R-:W-:-:S04]  /*0eb0*/  IADD3 R6, PT, PT, -R0, -0x43300000, RZ ;  /* 0xbcd0000000067810 */ /* 0x000fc80007ffe1ff */
[----:B------:R-:W-:-:S04]  /*0ec0*/  FSETP.NEU.AND P0, PT, |R7|, R6, PT ;  /* 0x000000060700720b */ /* 0x000fc80003f0d200 */
[----:B------:R-:W-:Y:S02]  /*0ed0*/  FSEL R4, R8, R4, !P0 ;  /* 0x0000000408047208 */ /* 0x000fe40004000000 */
[----:B------:R-:W-:Y:S01]  /*0ee0*/  FSEL R5, R17, R5, !P0 ;  /* 0x0000000511057208 */ /* 0x000fe20004000000 */
[----:B------:R-:W-:Y:S06]  /*0ef0*/  BRA `(.L_x_13) ;  /* 0x0000000000547947 */ /* 0x000fec0003800000 */
.L_x_12:
[----:B------:R-:W-:-:S14]  /*0f00*/  DSETP.NAN.AND P0, PT, R6, R6, PT ;  /* 0x000000060600722a */ /* 0x000fdc0003f08000 */
[----:B------:R-:W-:Y:S05]  /*0f10*/  @P0 BRA `(.L_x_14) ;  /* 0x0000000000440947 */ /* 0x000fea0003800000 */
[----:B------:R-:W-:-:S14]  /*0f20*/  DSETP.NAN.AND P0, PT, R8, R8, PT ;  /* 0x000000080800722a */ /* 0x000fdc0003f08000 */
[----:B------:R-:W-:Y:S05]  /*0f30*/  @P0 BRA `(.L_x_15) ;  /* 0x0000000000300947 */ /* 0x000fea0003800000 */
[----:B------:R-:W-:Y:S01]  /*0f40*/  ISETP.NE.AND P0, PT, R0, R26, PT ;  /* 0x0000001a0000720c */ /* 0x000fe20003f05270 */
[----:B------:R-:W-:Y:S02]  /*0f50*/  IMAD.MOV.U32 R4, RZ, RZ, 0x0 ;  /* 0x00000000ff047424 */ /* 0x000fe400078e00ff */
[----:B------:R-:W-:-:S10]  /*0f60*/  IMAD.MOV.U32 R5, RZ, RZ, -0x80000 ;  /* 0xfff80000ff057424 */ /* 0x000fd400078e00ff */
[----:B------:R-:W-:Y:S05]  /*0f70*/  @!P0 BRA `(.L_x_13) ;  /* 0x0000000000348947 */ /* 0x000fea0003800000 */
[----:B------:R-:W-:Y:S02]  /*0f80*/  ISETP.NE.AND P0, PT, R0, 0x7ff00000, PT ;  /* 0x7ff000000000780c */ /* 0x000fe40003f05270 */
[----:B------:R-:W-:Y:S02]  /*0f90*/  LOP3.LUT R5, R7, 0x80000000, R9, 0x48, !PT ;  /* 0x8000000007057812 */ /* 0x000fe400078e4809 */
[----:B------:R-:W-:-:S13]  /*0fa0*/  ISETP.EQ.OR P0, PT, R26, RZ, !P0 ;  /* 0x000000ff1a00720c */ /* 0x000fda0004702670 */
[----:B------:R-:W-:Y:S01]  /*0fb0*/  @P0 LOP3.LUT R0, R5, 0x7ff00000, RZ, 0xfc, !PT ;  /* 0x7ff0000005000812 */ /* 0x000fe200078efcff */
[----:B------:R-:W-:Y:S02]  /*0fc0*/  @!P0 IMAD.MOV.U32 R4, RZ, RZ, RZ ;  /* 0x000000ffff048224 */ /* 0x000fe400078e00ff */
[----:B------:R-:W-:Y:S01]  /*0fd0*/  @P0 IMAD.MOV.U32 R4, RZ, RZ, RZ ;  /* 0x000000ffff040224 */ /* 0x000fe200078e00ff */
[----:B------:R-:W-:Y:S01]  /*0fe0*/  @P0 MOV R5, R0 ;  /* 0x0000000000050202 */ /* 0x000fe20000000f00 */
[----:B------:R-:W-:Y:S06]  /*0ff0*/  BRA `(.L_x_13) ;  /* 0x0000000000147947 */ /* 0x000fec0003800000 */
.L_x_15:
[----:B------:R-:W-:Y:S01]  /*1000*/  LOP3.LUT R5, R9, 0x80000, RZ, 0xfc, !PT ;  /* 0x0008000009057812 */ /* 0x000fe200078efcff */
[----:B------:R-:W-:Y:S01]  /*1010*/  IMAD.MOV.U32 R4, RZ, RZ, R8 ;  /* 0x000000ffff047224 */ /* 0x000fe200078e0008 */
[----:B------:R-:W-:Y:S06]  /*1020*/  BRA `(.L_x_13) ;  /* 0x0000000000087947 */ /* 0x000fec0003800000 */
.L_x_14:
[----:B------:R-:W-:Y:S01]  /*1030*/  LOP3.LUT R5, R7, 0x80000, RZ, 0xfc, !PT ;  /* 0x0008000007057812 */ /* 0x000fe200078efcff */
[----:B------:R-:W-:-:S07]  /*1040*/  IMAD.MOV.U32 R4, RZ, RZ, R6 ;  /* 0x000000ffff047224 */ /* 0x000fce00078e0006 */
.L_x_13:
[----:B------:R-:W-:Y:S02]  /*1050*/  IMAD.MOV.U32 R0, RZ, RZ, R4 ;  /* 0x000000ffff007224 */ /* 0x000fe400078e0004 */
[----:B------:R-:W-:Y:S02]  /*1060*/  IMAD.MOV.U32 R7, RZ, RZ, R5 ;  /* 0x000000ffff077224 */ /* 0x000fe400078e0005 */
[----:B------:R-:W-:Y:S02]  /*1070*/  IMAD.MOV.U32 R4, RZ, RZ, R29 ;  /* 0x000000ffff047224 */ /* 0x000fe400078e001d */
[----:B------:R-:W-:-:S04]  /*1080*/  IMAD.MOV.U32 R5, RZ, RZ, 0x0 ;  /* 0x00000000ff057424 */ /* 0x000fc800078e00ff */
[----:B------:R-:W-:Y:S05]  /*1090*/  RET.REL.NODEC R4 `(_Z14mandelbrotCUDAPdS_S_S_PiS0_S0_S0_) ;  /* 0xffffffec04d87950 */ /* 0x000fea0003c3ffff */
.L_x_16:
[----:B------:R-:W-:-:S00]  /*10a0*/  BRA `(.L_x_16) ;  /* 0xfffffffc00fc7947 */ /* 0x000fc0000383ffff */
[----:B------:R-:W-:-:S00]  /*10b0*/  NOP ;  /* 0x0000000000007918 */ /* 0x000fc00000000000 */
        /* <DEDUP_REMOVED lines=12> */
.L_x_17:


//--------------------- .nv.global.init           --------------------------
	.section	.nv.global.init,"aw",@progbits
.nv.global.init:
	.type		$str$1,@object
	.size		$str$1,($str$2 - $str$1)
$str$1:
        /*0000*/ 	.byte	0x0a, 0x20, 0x62, 0x6c, 0x6f, 0x63, 0x6b, 0x20, 0x49, 0x64, 0x73, 0x20, 0x61, 0x72, 0x65, 0x20
        /*0010*/ 	.byte	0x3a, 0x20, 0x28, 0x25, 0x64, 0x2c, 0x25, 0x64, 0x29, 0x00
	.type		$str$2,@object
	.size		$str$2,($str$4 - $str$2)
$str$2:
        /*001a*/ 	.byte	0x0a, 0x20, 0x74, 0x68, 0x72, 0x65, 0x61, 0x64, 0x20, 0x49, 0x64, 0x73, 0x20, 0x61, 0x72, 0x65
        /*002a*/ 	.byte	0x20, 0x3a, 0x20, 0x28, 0x25, 0x64, 0x2c, 0x25, 0x64, 0x29, 0x00
	.type		$str$4,@object
	.size		$str$4,($str - $str$4)
$str$4:
        /*0035*/ 	.byte	0x0a, 0x20, 0x68, 0x65, 0x69, 0x67, 0x68, 0x74, 0x20, 0x61, 0x6e, 0x64, 0x20, 0x77, 0x69, 0x64
        /*0045*/ 	.byte	0x74, 0x68, 0x20, 0x3a, 0x20, 0x25, 0x64, 0x2c, 0x20, 0x25, 0x64, 0x00
	.type		$str,@object
	.size		$str,($str$3 - $str)
$str:
        /*0051*/ 	.byte	0x0a, 0x20, 0x62, 0x6c, 0x6f, 0x63, 0x6b, 0x20, 0x64, 0x69, 0x6d, 0x65, 0x6e, 0x73, 0x69, 0x6f
        /*0061*/ 	.byte	0x6e, 0x73, 0x20, 0x61, 0x72, 0x65, 0x20, 0x3a, 0x20, 0x28, 0x25, 0x64, 0x2c, 0x25, 0x64, 0x29
        /*0071*/ 	.byte	0x00
	.type		$str$3,@object
	.size		$str$3,(.L_3 - $str$3)
$str$3:
        /*0072*/ 	.byte	0x0a, 0x20, 0x78, 0x30, 0x2c, 0x20, 0x78, 0x31, 0x2c, 0x20, 0x79, 0x30, 0x2c, 0x20, 0x79, 0x31
        /*0082*/ 	.byte	0x20, 0x3a, 0x20, 0x25, 0x66, 0x2c, 0x20, 0x25, 0x66, 0x2c, 0x20, 0x25, 0x66, 0x2c, 0x20, 0x25
        /*0092*/ 	.byte	0x66, 0x00
.L_3:


//--------------------- .nv.shared.reserved.0     --------------------------
	.section	.nv.shared.reserved.0,"aw",@nobits
	.weak		__nv_reservedSMEM_offset_0_alias
	.size		__nv_reservedSMEM_offset_0_alias, 0, 64
	.other		__nv_reservedSMEM_offset_0_alias,@"STO_CUDA_RESERVED_SHARED STV_DEFAULT"
__nv_reservedSMEM_offset_0_alias:
	.zero		0
	.zero		64


//--------------------- .nv.constant0._Z14mandelbrotCUDAPdS_S_S_PiS0_S0_S0_ --------------------------
	.section	.nv.constant0._Z14mandelbrotCUDAPdS_S_S_PiS0_S0_S0_,"a",@progbits
	.sectionflags	@""
	.align	4
.nv.constant0._Z14mandelbrotCUDAPdS_S_S_PiS0_S0_S0_:
	.zero		960


//--------------------- SYMBOLS --------------------------

	.type		.nv.reservedSmem.offset0,@object
	.size		.nv.reservedSmem.offset0,0x4
	.type		vprintf,@function
